//
// Generated by NVIDIA NVVM Compiler
//
// Compiler Build ID: CL-36424714
// Cuda compilation tools, release 13.0, V13.0.88
// Based on NVVM 20.0.0
//

.version 9.0
.target sm_100
.address_size 64

	// .globl	_Z14matrixMultiplyPdS_S_

.visible .entry _Z14matrixMultiplyPdS_S_(
	.param .u64 .ptr .align 1 _Z14matrixMultiplyPdS_S__param_0,
	.param .u64 .ptr .align 1 _Z14matrixMultiplyPdS_S__param_1,
	.param .u64 .ptr .align 1 _Z14matrixMultiplyPdS_S__param_2
)
{
	.reg .pred 	%p<5>;
	.reg .b32 	%r<17>;
	.reg .b64 	%rd<21>;
	.reg .b64 	%fd<52>;

	ld.param.u64 	%rd10, [_Z14matrixMultiplyPdS_S__param_0];
	ld.param.u64 	%rd11, [_Z14matrixMultiplyPdS_S__param_1];
	ld.param.u64 	%rd12, [_Z14matrixMultiplyPdS_S__param_2];
	mov.u32 	%r14, %ctaid.x;
	setp.gt.u32 	%p1, %r14, 2047;
	@%p1 bra 	$L__BB0_7;
	cvta.to.global.u64 	%rd13, %rd10;
	add.s64 	%rd1, %rd13, 64;
	cvta.to.global.u64 	%rd14, %rd11;
	add.s64 	%rd2, %rd14, 131072;
	mov.u32 	%r2, %ntid.x;
	mov.u32 	%r3, %tid.x;
	mov.u32 	%r4, %nctaid.x;
	cvta.to.global.u64 	%rd3, %rd12;
$L__BB0_2:
	shl.b32 	%r6, %r14, 11;
	mul.wide.u32 	%rd15, %r14, 16384;
	add.s64 	%rd4, %rd1, %rd15;
	mov.u32 	%r15, %r3;
$L__BB0_3:
	mul.wide.u32 	%rd16, %r15, 8;
	add.s64 	%rd19, %rd2, %rd16;
	mov.f64 	%fd51, 0d0000000000000000;
	mov.b32 	%r16, 0;
	mov.u64 	%rd20, %rd4;
$L__BB0_4:
	ld.global.f64 	%fd4, [%rd20+-64];
	ld.global.f64 	%fd5, [%rd19+-131072];
	fma.rn.f64 	%fd6, %fd4, %fd5, %fd51;
	ld.global.f64 	%fd7, [%rd20+-56];
	ld.global.f64 	%fd8, [%rd19+-114688];
	fma.rn.f64 	%fd9, %fd7, %fd8, %fd6;
	ld.global.f64 	%fd10, [%rd20+-48];
	ld.global.f64 	%fd11, [%rd19+-98304];
	fma.rn.f64 	%fd12, %fd10, %fd11, %fd9;
	ld.global.f64 	%fd13, [%rd20+-40];
	ld.global.f64 	%fd14, [%rd19+-81920];
	fma.rn.f64 	%fd15, %fd13, %fd14, %fd12;
	ld.global.f64 	%fd16, [%rd20+-32];
	ld.global.f64 	%fd17, [%rd19+-65536];
	fma.rn.f64 	%fd18, %fd16, %fd17, %fd15;
	ld.global.f64 	%fd19, [%rd20+-24];
	ld.global.f64 	%fd20, [%rd19+-49152];
	fma.rn.f64 	%fd21, %fd19, %fd20, %fd18;
	ld.global.f64 	%fd22, [%rd20+-16];
	ld.global.f64 	%fd23, [%rd19+-32768];
	fma.rn.f64 	%fd24, %fd22, %fd23, %fd21;
	ld.global.f64 	%fd25, [%rd20+-8];
	ld.global.f64 	%fd26, [%rd19+-16384];
	fma.rn.f64 	%fd27, %fd25, %fd26, %fd24;
	ld.global.f64 	%fd28, [%rd20];
	ld.global.f64 	%fd29, [%rd19];
	fma.rn.f64 	%fd30, %fd28, %fd29, %fd27;
	ld.global.f64 	%fd31, [%rd20+8];
	ld.global.f64 	%fd32, [%rd19+16384];
	fma.rn.f64 	%fd33, %fd31, %fd32, %fd30;
	ld.global.f64 	%fd34, [%rd20+16];
	ld.global.f64 	%fd35, [%rd19+32768];
	fma.rn.f64 	%fd36, %fd34, %fd35, %fd33;
	ld.global.f64 	%fd37, [%rd20+24];
	ld.global.f64 	%fd38, [%rd19+49152];
	fma.rn.f64 	%fd39, %fd37, %fd38, %fd36;
	ld.global.f64 	%fd40, [%rd20+32];
	ld.global.f64 	%fd41, [%rd19+65536];
	fma.rn.f64 	%fd42, %fd40, %fd41, %fd39;
	ld.global.f64 	%fd43, [%rd20+40];
	ld.global.f64 	%fd44, [%rd19+81920];
	fma.rn.f64 	%fd45, %fd43, %fd44, %fd42;
	ld.global.f64 	%fd46, [%rd20+48];
	ld.global.f64 	%fd47, [%rd19+98304];
	fma.rn.f64 	%fd48, %fd46, %fd47, %fd45;
	ld.global.f64 	%fd49, [%rd20+56];
	ld.global.f64 	%fd50, [%rd19+114688];
	fma.rn.f64 	%fd51, %fd49, %fd50, %fd48;
	add.s32 	%r16, %r16, 16;
	add.s64 	%rd20, %rd20, 128;
	add.s64 	%rd19, %rd19, 262144;
	setp.ne.s32 	%p2, %r16, 2048;
	@%p2 bra 	$L__BB0_4;
	add.s32 	%r13, %r6, %r15;
	mul.wide.u32 	%rd17, %r13, 8;
	add.s64 	%rd18, %rd3, %rd17;
	st.global.f64 	[%rd18], %fd51;
	add.s32 	%r15, %r15, %r2;
	setp.lt.u32 	%p3, %r15, 2048;
	@%p3 bra 	$L__BB0_3;
	add.s32 	%r14, %r14, %r4;
	setp.lt.u32 	%p4, %r14, 2048;
	@%p4 bra 	$L__BB0_2;
$L__BB0_7:
	ret;

}


// ===== COMPILED SASS (sm_100) =====

	.target	sm_100

	.elftype	@"ET_EXEC"


//--------------------- .note.nv.tkinfo           --------------------------
	.section	.note.nv.tkinfo,"",@"SHT_NOTE"
	.sectionflags	@"SHF_NOTE_NV_TKINFO"
	.tkinfo
        /*0018*/ 	.word	0x00000002
        /*0030*/ 	.string	""
        /*0030*/ 	.string	"ptxas"
        /*0030*/ 	.string	"Cuda compilation tools, release 13.0, V13.0.88"
        /*0030*/ 	.string	"Build cuda_13.0.r13.0/compiler.36424714_0"
        /*0030*/ 	.string	"-arch sm_100 -m 64 "



//--------------------- .note.nv.cuinfo           --------------------------
	.section	.note.nv.cuinfo,"",@"SHT_NOTE"
	.sectionflags	@"SHF_NOTE_NV_CUINFO"
        /*0018*/ 	.short	0x0002
        /*001a*/ 	.short	0x0064
        /*001c*/ 	.short	0x0082
	.zero		2


//--------------------- .nv.info                  --------------------------
	.section	.nv.info,"",@"SHT_CUDA_INFO"
	.align	4


	//----- nvinfo : EIATTR_REGCOUNT
	.align		4
        /*0000*/ 	.byte	0x04, 0x2f
        /*0002*/ 	.short	(.L_1 - .L_0)
	.align		4
.L_0:
        /*0004*/ 	.word	index@(_Z14matrixMultiplyPdS_S_)
        /*0008*/ 	.word	0x0000001d


	//----- nvinfo : EIATTR_FRAME_SIZE
	.align		4
.L_1:
        /*000c*/ 	.byte	0x04, 0x11
        /*000e*/ 	.short	(.L_3 - .L_2)
	.align		4
.L_2:
        /*0010*/ 	.word	index@(_Z14matrixMultiplyPdS_S_)
        /*0014*/ 	.word	0x00000000


	//----- nvinfo : EIATTR_MIN_STACK_SIZE
	.align		4
.L_3:
        /*0018*/ 	.byte	0x04, 0x12
        /*001a*/ 	.short	(.L_5 - .L_4)
	.align		4
.L_4:
        /*001c*/ 	.word	index@(_Z14matrixMultiplyPdS_S_)
        /*0020*/ 	.word	0x00000000
.L_5:


//--------------------- .nv.compat                --------------------------
	.section	.nv.compat,"",@"SHT_CUDA_COMPAT_INFO"
	.align	4
        /*0000*/ 	.byte	0x02, 0x09, 0x00, 0x00, 0x02, 0x02, 0x01, 0x00, 0x02, 0x05, 0x05, 0x00, 0x03, 0x07, 0x01, 0x01
        /*0010*/ 	.byte	0x02, 0x03, 0x00, 0x00, 0x02, 0x06, 0x01, 0x00, 0x04, 0x0b, 0x08, 0x00, 0x01, 0x00, 0x00, 0x00
        /*0020*/ 	.byte	0x00, 0x00, 0x00, 0x00


//--------------------- .nv.info._Z14matrixMultiplyPdS_S_ --------------------------
	.section	.nv.info._Z14matrixMultiplyPdS_S_,"",@"SHT_CUDA_INFO"
	.sectionflags	@""
	.align	4


	//----- nvinfo : EIATTR_CUDA_API_VERSION
	.align		4
        /*0000*/ 	.byte	0x04, 0x37
        /*0002*/ 	.short	(.L_7 - .L_6)
.L_6:
        /*0004*/ 	.word	0x00000082


	//----- nvinfo : EIATTR_KPARAM_INFO
	.align		4
.L_7:
        /*0008*/ 	.byte	0x04, 0x17
        /*000a*/ 	.short	(.L_9 - .L_8)
.L_8:
        /*000c*/ 	.word	0x00000000
        /*0010*/ 	.short	0x0002
        /*0012*/ 	.short	0x0010
        /*0014*/ 	.byte	0x00, 0xf5, 0x21, 0x00


	//----- nvinfo : EIATTR_KPARAM_INFO
	.align		4
.L_9:
        /*0018*/ 	.byte	0x04, 0x17
        /*001a*/ 	.short	(.L_11 - .L_10)
.L_10:
        /*001c*/ 	.word	0x00000000
        /*0020*/ 	.short	0x0001
        /*0022*/ 	.short	0x0008
        /*0024*/ 	.byte	0x00, 0xf5, 0x21, 0x00


	//----- nvinfo : EIATTR_KPARAM_INFO
	.align		4
.L_11:
        /*0028*/ 	.byte	0x04, 0x17
        /*002a*/ 	.short	(.L_13 - .L_12)
.L_12:
        /*002c*/ 	.word	0x00000000
        /*0030*/ 	.short	0x0000
        /*0032*/ 	.short	0x0000
        /*0034*/ 	.byte	0x00, 0xf5, 0x21, 0x00


	//----- nvinfo : EIATTR_SPARSE_MMA_MASK
	.align		4
.L_13:
        /*0038*/ 	.byte	0x03, 0x50
        /*003a*/ 	.short	0x0000


	//----- nvinfo : EIATTR_MAXREG_COUNT
	.align		4
        /*003c*/ 	.byte	0x03, 0x1b
        /*003e*/ 	.short	0x00ff


	//----- nvinfo : EIATTR_MERCURY_ISA_VERSION
	.align		4
        /*0040*/ 	.byte	0x03, 0x5f
        /*0042*/ 	.short	0x0101


	//----- nvinfo : EIATTR_VRC_CTA_INIT_COUNT
	.align		4
        /*0044*/ 	.byte	0x02, 0x4a
	.zero		1
	.zero		1


	//----- nvinfo : EIATTR_EXIT_INSTR_OFFSETS
	.align		4
        /*0048*/ 	.byte	0x04, 0x1c
        /*004a*/ 	.short	(.L_15 - .L_14)


	//   ....[0]....
.L_14:
        /*004c*/ 	.word	0x00000030


	//   ....[1]....
        /*0050*/ 	.word	0x000005d0


	//----- nvinfo : EIATTR_CRS_STACK_SIZE
	.align		4
.L_15:
        /*0054*/ 	.byte	0x04, 0x1e
        /*0056*/ 	.short	(.L_17 - .L_16)
.L_16:
        /*0058*/ 	.word	0x00000000


	//----- nvinfo : EIATTR_CBANK_PARAM_SIZE
	.align		4
.L_17:
        /*005c*/ 	.byte	0x03, 0x19
        /*005e*/ 	.short	0x0018


	//----- nvinfo : EIATTR_PARAM_CBANK
	.align		4
        /*0060*/ 	.byte	0x04, 0x0a
        /*0062*/ 	.short	(.L_19 - .L_18)
	.align		4
.L_18:
        /*0064*/ 	.word	index@(.nv.constant0._Z14matrixMultiplyPdS_S_)
        /*0068*/ 	.short	0x0380
        /*006a*/ 	.short	0x0018


	//----- nvinfo : EIATTR_SW_WAR
	.align		4
.L_19:
        /*006c*/ 	.byte	0x04, 0x36
        /*006e*/ 	.short	(.L_21 - .L_20)
.L_20:
        /*0070*/ 	.word	0x00000008
.L_21:


//--------------------- .nv.callgraph             --------------------------
	.section	.nv.callgraph,"",@"SHT_CUDA_CALLGRAPH"
	.align	4
	.sectionentsize	8
	.align		4
        /*0000*/ 	.word	0x00000000
	.align		4
        /*0004*/ 	.word	0xffffffff
	.align		4
        /*0008*/ 	.word	0x00000000
	.align		4
        /*000c*/ 	.word	0xfffffffe
	.align		4
        /*0010*/ 	.word	0x00000000
	.align		4
        /*0014*/ 	.word	0xfffffffd
	.align		4
        /*0018*/ 	.word	0x00000000
	.align		4
        /*001c*/ 	.word	0xfffffffc


//--------------------- .text._Z14matrixMultiplyPdS_S_ --------------------------
	.section	.text._Z14matrixMultiplyPdS_S_,"ax",@progbits
	.align	128
        .global         _Z14matrixMultiplyPdS_S_
        .type           _Z14matrixMultiplyPdS_S_,@function
        .size           _Z14matrixMultiplyPdS_S_,(.L_x_5 - _Z14matrixMultiplyPdS_S_)
        .other          _Z14matrixMultiplyPdS_S_,@"STO_CUDA_ENTRY STV_DEFAULT"
_Z14matrixMultiplyPdS_S_:
.text._Z14matrixMultiplyPdS_S_:
[----:B------:R-:W-:Y:S01]  /*0000*/  LDC R1, c[0x0][0x37c] ;  /* 0x0000df00ff017b82 */ /* 0x000fe20000000800 */
[----:B------:R-:W0:Y:S02]  /*0010*/  S2R R3, SR_CTAID.X ;  /* 0x0000000000037919 */ /* 0x000e240000002500 */
[----:B0-----:R-:W-:-:S13]  /*0020*/  ISETP.GT.U32.AND P0, PT, R3, 0x7ff, PT ;  /* 0x000007ff0300780c */ /* 0x001fda0003f04070 */
[----:B------:R-:W-:Y:S05]  /*0030*/  @P0 EXIT ;  /* 0x000000000000094d */ /* 0x000fea0003800000 */
[----:B------:R-:W0:Y:S01]  /*0040*/  LDC.64 R10, c[0x0][0x380] ;  /* 0x0000e000ff0a7b82 */ /* 0x000e220000000a00 */
[----:B------:R-:W1:Y:S01]  /*0050*/  LDCU UR4, c[0x0][0x360] ;  /* 0x00006c00ff0477ac */ /* 0x000e620008000800 */
[----:B------:R-:W2:Y:S01]  /*0060*/  S2R R0, SR_TID.X ;  /* 0x0000000000007919 */ /* 0x000ea20000002100 */
[----:B------:R-:W3:Y:S05]  /*0070*/  LDCU.64 UR6, c[0x0][0x358] ;  /* 0x00006b00ff0677ac */ /* 0x000eea0008000a00 */
[----:B------:R-:W4:Y:S08]  /*0080*/  LDC.64 R8, c[0x0][0x388] ;  /* 0x0000e200ff087b82 */ /* 0x000f300000000a00 */
[----:B------:R-:W1:Y:S01]  /*0090*/  LDC R2, c[0x0][0x370] ;  /* 0x0000dc00ff027b82 */ /* 0x000e620000000800 */
[----:B0-----:R-:W-:-:S05]  /*00a0*/  IADD3 R10, P0, PT, R10, 0x40, RZ ;  /* 0x000000400a0a7810 */ /* 0x001fca0007f1e0ff */
[----:B------:R-:W-:Y:S01]  /*00b0*/  IMAD.X R11, RZ, RZ, R11, P0 ;  /* 0x000000ffff0b7224 */ /* 0x000fe200000e060b */
[----:B----4-:R-:W-:-:S05]  /*00c0*/  IADD3 R8, P1, PT, R8, 0x20000, RZ ;  /* 0x0002000008087810 */ /* 0x010fca0007f3e0ff */
[----:B--23--:R-:W-:-:S08]  /*00d0*/  IMAD.X R9, RZ, RZ, R9, P1 ;  /* 0x000000ffff097224 */ /* 0x00cfd000008e0609 */
.L_x_3:
[----:B------:R-:W-:Y:S01]  /*00e0*/  MOV R4, R3 ;  /* 0x0000000300047202 */ /* 0x000fe20000000f00 */
[----:B------:R-:W-:Y:S01]  /*00f0*/  IMAD.WIDE.U32 R6, R3, 0x4000, R10 ;  /* 0x0000400003067825 */ /* 0x000fe200078e000a */
[----:B------:R-:W-:Y:S03]  /*0100*/  BSSY.RECONVERGENT B0, `(.L_x_0) ;  /* 0x000004b000007945 */ /* 0x000fe60003800200 */
[----:B-1----:R-:W-:Y:S02]  /*0110*/  IMAD.IADD R3, R2, 0x1, R3 ;  /* 0x0000000102037824 */ /* 0x002fe400078e0203 */
[----:B------:R-:W-:-:S03]  /*0120*/  IMAD.MOV.U32 R5, RZ, RZ, R0 ;  /* 0x000000ffff057224 */ /* 0x000fc600078e0000 */
[----:B0-----:R-:W-:-:S13]  /*0130*/  ISETP.GE.U32.AND P0, PT, R3, 0x800, PT ;  /* 0x000008000300780c */ /* 0x001fda0003f06070 */
.L_x_2:
[----:B------:R-:W-:-:S04]  /*0140*/  IMAD.WIDE.U32 R16, R5, 0x8, R8 ;  /* 0x0000000805107825 */ /* 0x000fc800078e0008 */
[----:B------:R-:W-:Y:S01]  /*0150*/  HFMA2 R26, -RZ, RZ, 0, 0 ;  /* 0x00000000ff1a7431 */ /* 0x000fe200000001ff */
[----:B------:R-:W-:Y:S02]  /*0160*/  MOV R18, R7 ;  /* 0x0000000700127202 */ /* 0x000fe40000000f00 */
[----:B0-----:R-:W-:Y:S01]  /*0170*/  CS2R R20, SRZ ;  /* 0x0000000000147805 */ /* 0x001fe2000001ff00 */
[----:B------:R-:W-:Y:S02]  /*0180*/  IMAD.MOV.U32 R13, RZ, RZ, R17 ;  /* 0x000000ffff0d7224 */ /* 0x000fe400078e0011 */
[----:B------:R-:W-:-:S07]  /*0190*/  IMAD.MOV.U32 R17, RZ, RZ, R6 ;  /* 0x000000ffff117224 */ /* 0x000fce00078e0006 */
.L_x_1:
[----:B------:R-:W-:Y:S01]  /*01a0*/  IMAD.MOV.U32 R12, RZ, RZ, R16 ;  /* 0x000000ffff0c7224 */ /* 0x000fe200078e0010 */
[----:B------:R-:W-:Y:S01]  /*01b0*/  MOV R14, R17 ;  /* 0x00000011000e7202 */ /* 0x000fe20000000f00 */
[----:B------:R-:W-:-:S03]  /*01c0*/  IMAD.MOV.U32 R15, RZ, RZ, R18 ;  /* 0x000000ffff0f7224 */ /* 0x000fc600078e0012 */
[----:B------:R-:W2:Y:S04]  /*01d0*/  LDG.E.64 R24, desc[UR6][R12.64+-0x20000] ;  /* 0xfe0000060c187981 */ /* 0x000ea8000c1e1b00 */
[----:B------:R-:W2:Y:S04]  /*01e0*/  LDG.E.64 R16, desc[UR6][R14.64+-0x40] ;  /* 0xffffc0060e107981 */ /* 0x000ea8000c1e1b00 */
[----:B------:R-:W3:Y:S04]  /*01f0*/  LDG.E.64 R18, desc[UR6][R14.64+-0x38] ;  /* 0xffffc8060e127981 */ /* 0x000ee8000c1e1b00 */
[----:B------:R-:W3:Y:S01]  /*0200*/  LDG.E.64 R22, desc[UR6][R12.64+-0x1c000] ;  /* 0xfe4000060c167981 */ /* 0x000ee2000c1e1b00 */
[----:B--2---:R-:W-:-:S03]  /*0210*/  DFMA R24, R16, R24, R20 ;  /* 0x000000181018722b */ /* 0x004fc60000000014 */
[----:B------:R-:W2:Y:S04]  /*0220*/  LDG.E.64 R16, desc[UR6][R14.64+-0x30] ;  /* 0xffffd0060e107981 */ /* 0x000ea8000c1e1b00 */
[----:B------:R-:W2:Y:S01]  /*0230*/  LDG.E.64 R20, desc[UR6][R12.64+-0x18000] ;  /* 0xfe8000060c147981 */ /* 0x000ea2000c1e1b00 */
[----:B---3--:R-:W-:-:S03]  /*0240*/  DFMA R22, R18, R22, R24 ;  /* 0x000000161216722b */ /* 0x008fc60000000018 */
        /* <DEDUP_REMOVED lines=38> */
[----:B------:R-:W-:-:S04]  /*04b0*/  IADD3 R26, PT, PT, R26, 0x10, RZ ;  /* 0x000000101a1a7810 */ /* 0x000fc80007ffe0ff */
[----:B------:R-:W-:Y:S01]  /*04c0*/  ISETP.NE.AND P1, PT, R26, 0x800, PT ;  /* 0x000008001a00780c */ /* 0x000fe20003f25270 */
[----:B--2---:R-:W-:Y:S01]  /*04d0*/  DFMA R20, R16, R18, R20 ;  /* 0x000000121014722b */ /* 0x004fe20000000014 */
[----:B------:R-:W-:Y:S02]  /*04e0*/  IADD3 R17, P2, PT, R14, 0x80, RZ ;  /* 0x000000800e117810 */ /* 0x000fe40007f5e0ff */
[----:B------:R-:W-:-:S05]  /*04f0*/  IADD3 R16, P3, PT, R12, 0x40000, RZ ;  /* 0x000400000c107810 */ /* 0x000fca0007f7e0ff */
[----:B---3--:R-:W-:Y:S01]  /*0500*/  DFMA R20, R22, R24, R20 ;  /* 0x000000181614722b */ /* 0x008fe20000000014 */
[----:B------:R-:W-:Y:S01]  /*0510*/  IMAD.X R18, RZ, RZ, R15, P2 ;  /* 0x000000ffff127224 */ /* 0x000fe200010e060f */
[----:B------:R-:W-:Y:S02]  /*0520*/  IADD3.X R13, PT, PT, RZ, R13, RZ, P3, !PT ;  /* 0x0000000dff0d7210 */ /* 0x000fe40001ffe4ff */
[----:B------:R-:W-:Y:S07]  /*0530*/  @P1 BRA `(.L_x_1) ;  /* 0xfffffffc00181947 */ /* 0x000fee000383ffff */
[----:B------:R-:W0:Y:S01]  /*0540*/  LDC.64 R12, c[0x0][0x390] ;  /* 0x0000e400ff0c7b82 */ /* 0x000e220000000a00 */
[----:B------:R-:W-:Y:S01]  /*0550*/  IMAD R15, R4, 0x800, R5 ;  /* 0x00000800040f7824 */ /* 0x000fe200078e0205 */
[----:B------:R-:W-:-:S04]  /*0560*/  IADD3 R5, PT, PT, R5, UR4, RZ ;  /* 0x0000000405057c10 */ /* 0x000fc8000fffe0ff */
[----:B------:R-:W-:Y:S01]  /*0570*/  ISETP.GE.U32.AND P1, PT, R5, 0x800, PT ;  /* 0x000008000500780c */ /* 0x000fe20003f26070 */
[----:B0-----:R-:W-:-:S05]  /*0580*/  IMAD.WIDE.U32 R12, R15, 0x8, R12 ;  /* 0x000000080f0c7825 */ /* 0x001fca00078e000c */
[----:B------:R0:W-:Y:S07]  /*0590*/  STG.E.64 desc[UR6][R12.64], R20 ;  /* 0x000000140c007986 */ /* 0x0001ee000c101b06 */
[----:B------:R-:W-:Y:S05]  /*05a0*/  @!P1 BRA `(.L_x_2) ;  /* 0xfffffff800e49947 */ /* 0x000fea000383ffff */
[----:B------:R-:W-:Y:S05]  /*05b0*/  BSYNC.RECONVERGENT B0 ;  /* 0x0000000000007941 */ /* 0x000fea0003800200 */
.L_x_0:
[----:B------:R-:W-:Y:S05]  /*05c0*/  @!P0 BRA `(.L_x_3) ;  /* 0xfffffff800c48947 */ /* 0x000fea000383ffff */
[----:B------:R-:W-:Y:S05]  /*05d0*/  EXIT ;  /* 0x000000000000794d */ /* 0x000fea0003800000 */
.L_x_4:
[----:B------:R-:W-:-:S00]  /*05e0*/  BRA `(.L_x_4) ;  /* 0xfffffffc00fc7947 */ /* 0x000fc0000383ffff */
[----:B------:R-:W-:-:S00]  /*05f0*/  NOP ;  /* 0x0000000000007918 */ /* 0x000fc00000000000 */
        /* <DEDUP_REMOVED lines=8> */
.L_x_5:


//--------------------- .nv.shared.reserved.0     --------------------------
	.section	.nv.shared.reserved.0,"aw",@nobits
	.weak		__nv_reservedSMEM_offset_0_alias
	.size		__nv_reservedSMEM_offset_0_alias, 0, 64
	.other		__nv_reservedSMEM_offset_0_alias,@"STO_CUDA_RESERVED_SHARED STV_DEFAULT"
__nv_reservedSMEM_offset_0_alias:
	.zero		0
	.zero		64


//--------------------- .nv.constant0._Z14matrixMultiplyPdS_S_ --------------------------
	.section	.nv.constant0._Z14matrixMultiplyPdS_S_,"a",@progbits
	.sectionflags	@""
	.align	4
.nv.constant0._Z14matrixMultiplyPdS_S_:
	.zero		920


//--------------------- SYMBOLS --------------------------

	.type		.nv.reservedSmem.offset0,@object
	.size		.nv.reservedSmem.offset0,0x4
